//
// Generated by NVIDIA NVVM Compiler
//
// Compiler Build ID: CL-36424714
// Cuda compilation tools, release 13.0, V13.0.88
// Based on NVVM 20.0.0
//

.version 9.0
.target sm_100
.address_size 64

	// .globl	_Z3srtPii

.visible .entry _Z3srtPii(
	.param .u64 .ptr .align 1 _Z3srtPii_param_0,
	.param .u32 _Z3srtPii_param_1
)
{
	.reg .pred 	%p<23>;
	.reg .b32 	%r<37>;
	.reg .b64 	%rd<5>;

	ld.param.u64 	%rd2, [_Z3srtPii_param_0];
	ld.param.u32 	%r25, [_Z3srtPii_param_1];
	mov.u32 	%r1, %tid.x;
	add.s32 	%r2, %r25, -1;
	setp.lt.s32 	%p3, %r25, 2;
	@%p3 bra 	$L__BB0_22;
	cvta.to.global.u64 	%rd3, %rd2;
	add.s32 	%r3, %r1, 1;
	mul.wide.u32 	%rd4, %r1, 4;
	add.s64 	%rd1, %rd3, %rd4;
	add.s32 	%r27, %r25, -2;
	and.b32  	%r4, %r2, 3;
	setp.lt.u32 	%p4, %r27, 3;
	mov.b32 	%r36, 0;
	@%p4 bra 	$L__BB0_16;
	setp.lt.u32 	%p5, %r3, %r25;
	and.b32  	%r36, %r2, -4;
	and.b32  	%r29, %r1, 1;
	setp.eq.b32 	%p6, %r29, 1;
	not.pred 	%p7, %p6;
	and.pred  	%p1, %p7, %p5;
	and.pred  	%p2, %p6, %p5;
	neg.s32 	%r33, %r36;
$L__BB0_3:
	not.pred 	%p8, %p1;
	@%p8 bra 	$L__BB0_6;
	ld.global.u32 	%r8, [%rd1];
	ld.global.u32 	%r9, [%rd1+4];
	setp.le.s32 	%p9, %r8, %r9;
	@%p9 bra 	$L__BB0_6;
	st.global.u32 	[%rd1], %r9;
	st.global.u32 	[%rd1+4], %r8;
$L__BB0_6:
	not.pred 	%p10, %p2;
	@%p10 bra 	$L__BB0_9;
	ld.global.u32 	%r10, [%rd1];
	ld.global.u32 	%r11, [%rd1+4];
	setp.le.s32 	%p11, %r10, %r11;
	@%p11 bra 	$L__BB0_9;
	st.global.u32 	[%rd1], %r11;
	st.global.u32 	[%rd1+4], %r10;
$L__BB0_9:
	@%p8 bra 	$L__BB0_12;
	ld.global.u32 	%r12, [%rd1];
	ld.global.u32 	%r13, [%rd1+4];
	setp.le.s32 	%p13, %r12, %r13;
	@%p13 bra 	$L__BB0_12;
	st.global.u32 	[%rd1], %r13;
	st.global.u32 	[%rd1+4], %r12;
$L__BB0_12:
	@%p10 bra 	$L__BB0_15;
	ld.global.u32 	%r14, [%rd1];
	ld.global.u32 	%r15, [%rd1+4];
	setp.le.s32 	%p15, %r14, %r15;
	@%p15 bra 	$L__BB0_15;
	st.global.u32 	[%rd1], %r15;
	st.global.u32 	[%rd1+4], %r14;
$L__BB0_15:
	add.s32 	%r33, %r33, 4;
	setp.ne.s32 	%p16, %r33, 0;
	@%p16 bra 	$L__BB0_3;
$L__BB0_16:
	setp.eq.s32 	%p17, %r4, 0;
	@%p17 bra 	$L__BB0_22;
	neg.s32 	%r35, %r4;
$L__BB0_18:
	.pragma "nounroll";
	setp.ge.u32 	%p18, %r3, %r25;
	xor.b32  	%r31, %r36, %r1;
	and.b32  	%r32, %r31, 1;
	setp.eq.b32 	%p19, %r32, 1;
	or.pred  	%p20, %p19, %p18;
	@%p20 bra 	$L__BB0_21;
	ld.global.u32 	%r21, [%rd1];
	ld.global.u32 	%r22, [%rd1+4];
	setp.le.s32 	%p21, %r21, %r22;
	@%p21 bra 	$L__BB0_21;
	st.global.u32 	[%rd1], %r22;
	st.global.u32 	[%rd1+4], %r21;
$L__BB0_21:
	add.s32 	%r36, %r36, 1;
	add.s32 	%r35, %r35, 1;
	setp.ne.s32 	%p22, %r35, 0;
	@%p22 bra 	$L__BB0_18;
$L__BB0_22:
	ret;

}


// ===== COMPILED SASS (sm_100) =====

	.target	sm_100

	.elftype	@"ET_EXEC"


//--------------------- .note.nv.tkinfo           --------------------------
	.section	.note.nv.tkinfo,"",@"SHT_NOTE"
	.sectionflags	@"SHF_NOTE_NV_TKINFO"
	.tkinfo
        /*0018*/ 	.word	0x00000002
        /*0030*/ 	.string	""
        /*0030*/ 	.string	"ptxas"
        /*0030*/ 	.string	"Cuda compilation tools, release 13.0, V13.0.88"
        /*0030*/ 	.string	"Build cuda_13.0.r13.0/compiler.36424714_0"
        /*0030*/ 	.string	"-arch sm_100 -m 64 "



//--------------------- .note.nv.cuinfo           --------------------------
	.section	.note.nv.cuinfo,"",@"SHT_NOTE"
	.sectionflags	@"SHF_NOTE_NV_CUINFO"
        /*0018*/ 	.short	0x0002
        /*001a*/ 	.short	0x0064
        /*001c*/ 	.short	0x0082
	.zero		2


//--------------------- .nv.info                  --------------------------
	.section	.nv.info,"",@"SHT_CUDA_INFO"
	.align	4


	//----- nvinfo : EIATTR_REGCOUNT
	.align		4
        /*0000*/ 	.byte	0x04, 0x2f
        /*0002*/ 	.short	(.L_1 - .L_0)
	.align		4
.L_0:
        /*0004*/ 	.word	index@(_Z3srtPii)
        /*0008*/ 	.word	0x0000000c


	//----- nvinfo : EIATTR_FRAME_SIZE
	.align		4
.L_1:
        /*000c*/ 	.byte	0x04, 0x11
        /*000e*/ 	.short	(.L_3 - .L_2)
	.align		4
.L_2:
        /*0010*/ 	.word	index@(_Z3srtPii)
        /*0014*/ 	.word	0x00000000


	//----- nvinfo : EIATTR_MIN_STACK_SIZE
	.align		4
.L_3:
        /*0018*/ 	.byte	0x04, 0x12
        /*001a*/ 	.short	(.L_5 - .L_4)
	.align		4
.L_4:
        /*001c*/ 	.word	index@(_Z3srtPii)
        /*0020*/ 	.word	0x00000000
.L_5:


//--------------------- .nv.compat                --------------------------
	.section	.nv.compat,"",@"SHT_CUDA_COMPAT_INFO"
	.align	4
        /*0000*/ 	.byte	0x02, 0x09, 0x00, 0x00, 0x02, 0x02, 0x01, 0x00, 0x02, 0x05, 0x05, 0x00, 0x03, 0x07, 0x01, 0x01
        /*0010*/ 	.byte	0x02, 0x03, 0x00, 0x00, 0x02, 0x06, 0x01, 0x00, 0x04, 0x0b, 0x08, 0x00, 0x09, 0x00, 0x00, 0x00
        /*0020*/ 	.byte	0x00, 0x00, 0x00, 0x00


//--------------------- .nv.info._Z3srtPii        --------------------------
	.section	.nv.info._Z3srtPii,"",@"SHT_CUDA_INFO"
	.sectionflags	@""
	.align	4


	//----- nvinfo : EIATTR_CUDA_API_VERSION
	.align		4
        /*0000*/ 	.byte	0x04, 0x37
        /*0002*/ 	.short	(.L_7 - .L_6)
.L_6:
        /*0004*/ 	.word	0x00000082


	//----- nvinfo : EIATTR_KPARAM_INFO
	.align		4
.L_7:
        /*0008*/ 	.byte	0x04, 0x17
        /*000a*/ 	.short	(.L_9 - .L_8)
.L_8:
        /*000c*/ 	.word	0x00000000
        /*0010*/ 	.short	0x0001
        /*0012*/ 	.short	0x0008
        /*0014*/ 	.byte	0x00, 0xf0, 0x11, 0x00


	//----- nvinfo : EIATTR_KPARAM_INFO
	.align		4
.L_9:
        /*0018*/ 	.byte	0x04, 0x17
        /*001a*/ 	.short	(.L_11 - .L_10)
.L_10:
        /*001c*/ 	.word	0x00000000
        /*0020*/ 	.short	0x0000
        /*0022*/ 	.short	0x0000
        /*0024*/ 	.byte	0x00, 0xf5, 0x21, 0x00


	//----- nvinfo : EIATTR_SPARSE_MMA_MASK
	.align		4
.L_11:
        /*0028*/ 	.byte	0x03, 0x50
        /*002a*/ 	.short	0x0000


	//----- nvinfo : EIATTR_MAXREG_COUNT
	.align		4
        /*002c*/ 	.byte	0x03, 0x1b
        /*002e*/ 	.short	0x00ff


	//----- nvinfo : EIATTR_MERCURY_ISA_VERSION
	.align		4
        /*0030*/ 	.byte	0x03, 0x5f
        /*0032*/ 	.short	0x0101


	//----- nvinfo : EIATTR_VRC_CTA_INIT_COUNT
	.align		4
        /*0034*/ 	.byte	0x02, 0x4a
	.zero		1
	.zero		1


	//----- nvinfo : EIATTR_EXIT_INSTR_OFFSETS
	.align		4
        /*0038*/ 	.byte	0x04, 0x1c
        /*003a*/ 	.short	(.L_13 - .L_12)


	//   ....[0]....
.L_12:
        /*003c*/ 	.word	0x00000030


	//   ....[1]....
        /*0040*/ 	.word	0x00000390


	//   ....[2]....
        /*0044*/ 	.word	0x000004b0


	//----- nvinfo : EIATTR_CRS_STACK_SIZE
	.align		4
.L_13:
        /*0048*/ 	.byte	0x04, 0x1e
        /*004a*/ 	.short	(.L_15 - .L_14)
.L_14:
        /*004c*/ 	.word	0x00000000


	//----- nvinfo : EIATTR_CBANK_PARAM_SIZE
	.align		4
.L_15:
        /*0050*/ 	.byte	0x03, 0x19
        /*0052*/ 	.short	0x000c


	//----- nvinfo : EIATTR_PARAM_CBANK
	.align		4
        /*0054*/ 	.byte	0x04, 0x0a
        /*0056*/ 	.short	(.L_17 - .L_16)
	.align		4
.L_16:
        /*0058*/ 	.word	index@(.nv.constant0._Z3srtPii)
        /*005c*/ 	.short	0x0380
        /*005e*/ 	.short	0x000c


	//----- nvinfo : EIATTR_SW_WAR
	.align		4
.L_17:
        /*0060*/ 	.byte	0x04, 0x36
        /*0062*/ 	.short	(.L_19 - .L_18)
.L_18:
        /*0064*/ 	.word	0x00000008
.L_19:


//--------------------- .nv.callgraph             --------------------------
	.section	.nv.callgraph,"",@"SHT_CUDA_CALLGRAPH"
	.align	4
	.sectionentsize	8
	.align		4
        /*0000*/ 	.word	0x00000000
	.align		4
        /*0004*/ 	.word	0xffffffff
	.align		4
        /*0008*/ 	.word	0x00000000
	.align		4
        /*000c*/ 	.word	0xfffffffe
	.align		4
        /*0010*/ 	.word	0x00000000
	.align		4
        /*0014*/ 	.word	0xfffffffd
	.align		4
        /*0018*/ 	.word	0x00000000
	.align		4
        /*001c*/ 	.word	0xfffffffc


//--------------------- .text._Z3srtPii           --------------------------
	.section	.text._Z3srtPii,"ax",@progbits
	.align	128
        .global         _Z3srtPii
        .type           _Z3srtPii,@function
        .size           _Z3srtPii,(.L_x_14 - _Z3srtPii)
        .other          _Z3srtPii,@"STO_CUDA_ENTRY STV_DEFAULT"
_Z3srtPii:
.text._Z3srtPii:
[----:B------:R-:W-:Y:S08]  /*0000*/  LDC R1, c[0x0][0x37c] ;  /* 0x0000df00ff017b82 */ /* 0x000ff00000000800 */
[----:B------:R-:W0:Y:S02]  /*0010*/  LDC R7, c[0x0][0x388] ;  /* 0x0000e200ff077b82 */ /* 0x000e240000000800 */
[----:B0-----:R-:W-:-:S13]  /*0020*/  ISETP.GE.AND P0, PT, R7, 0x2, PT ;  /* 0x000000020700780c */ /* 0x001fda0003f06270 */
[----:B------:R-:W-:Y:S05]  /*0030*/  @!P0 EXIT ;  /* 0x000000000000894d */ /* 0x000fea0003800000 */
[----:B------:R-:W0:Y:S01]  /*0040*/  S2R R9, SR_TID.X ;  /* 0x0000000000097919 */ /* 0x000e220000002100 */
[----:B------:R-:W1:Y:S01]  /*0050*/  LDC.64 R2, c[0x0][0x380] ;  /* 0x0000e000ff027b82 */ /* 0x000e620000000a00 */
[----:B------:R-:W-:Y:S01]  /*0060*/  VIADD R0, R7, 0xfffffffe ;  /* 0xfffffffe07007836 */ /* 0x000fe20000000000 */
[----:B------:R-:W2:Y:S01]  /*0070*/  LDCU.64 UR4, c[0x0][0x358] ;  /* 0x00006b00ff0477ac */ /* 0x000ea20008000a00 */
[----:B------:R-:W-:-:S03]  /*0080*/  IMAD.MOV.U32 R6, RZ, RZ, RZ ;  /* 0x000000ffff067224 */ /* 0x000fc600078e00ff */
[----:B------:R-:W-:Y:S01]  /*0090*/  ISETP.GE.U32.AND P0, PT, R0, 0x3, PT ;  /* 0x000000030000780c */ /* 0x000fe20003f06070 */
[----:B------:R-:W-:-:S05]  /*00a0*/  VIADD R0, R7, 0xffffffff ;  /* 0xffffffff07007836 */ /* 0x000fca0000000000 */
[----:B------:R-:W-:Y:S01]  /*00b0*/  LOP3.LUT R5, R0, 0x3, RZ, 0xc0, !PT ;  /* 0x0000000300057812 */ /* 0x000fe200078ec0ff */
[C---:B0-----:R-:W-:Y:S02]  /*00c0*/  VIADD R4, R9.reuse, 0x1 ;  /* 0x0000000109047836 */ /* 0x041fe40000000000 */
[----:B-1----:R-:W-:-:S04]  /*00d0*/  IMAD.WIDE.U32 R2, R9, 0x4, R2 ;  /* 0x0000000409027825 */ /* 0x002fc800078e0002 */
[----:B--2---:R-:W-:Y:S05]  /*00e0*/  @!P0 BRA `(.L_x_0) ;  /* 0x0000000000a48947 */ /* 0x004fea0003800000 */
[----:B------:R-:W-:Y:S02]  /*00f0*/  ISETP.GE.U32.AND P0, PT, R4, R7, PT ;  /* 0x000000070400720c */ /* 0x000fe40003f06070 */
[----:B------:R-:W-:-:S04]  /*0100*/  LOP3.LUT R6, R9, 0x1, RZ, 0xc0, !PT ;  /* 0x0000000109067812 */ /* 0x000fc800078ec0ff */
[C---:B------:R-:W-:Y:S02]  /*0110*/  ISETP.NE.U32.AND P1, PT, R6.reuse, 0x1, !P0 ;  /* 0x000000010600780c */ /* 0x040fe40004725070 */
[----:B------:R-:W-:Y:S02]  /*0120*/  ISETP.EQ.U32.AND P0, PT, R6, 0x1, !P0 ;  /* 0x000000010600780c */ /* 0x000fe40004702070 */
[----:B------:R-:W-:-:S05]  /*0130*/  LOP3.LUT R6, R0, 0xfffffffc, RZ, 0xc0, !PT ;  /* 0xfffffffc00067812 */ /* 0x000fca00078ec0ff */
[----:B------:R-:W-:-:S07]  /*0140*/  IMAD.MOV R8, RZ, RZ, -R6 ;  /* 0x000000ffff087224 */ /* 0x000fce00078e0a06 */
.L_x_9:
[----:B------:R-:W-:Y:S01]  /*0150*/  VIADD R8, R8, 0x4 ;  /* 0x0000000408087836 */ /* 0x000fe20000000000 */
[----:B------:R-:W-:Y:S04]  /*0160*/  BSSY.RECONVERGENT B0, `(.L_x_1) ;  /* 0x0000008000007945 */ /* 0x000fe80003800200 */
[----:B------:R-:W-:Y:S01]  /*0170*/  ISETP.NE.AND P2, PT, R8, RZ, PT ;  /* 0x000000ff0800720c */ /* 0x000fe20003f45270 */
[----:B0123--:R-:W-:-:S12]  /*0180*/  @!P1 BRA `(.L_x_2) ;  /* 0x0000000000149947 */ /* 0x00ffd80003800000 */
[----:B------:R-:W2:Y:S04]  /*0190*/  LDG.E R7, desc[UR4][R2.64] ;  /* 0x0000000402077981 */ /* 0x000ea8000c1e1900 */
[----:B------:R-:W2:Y:S02]  /*01a0*/  LDG.E R0, desc[UR4][R2.64+0x4] ;  /* 0x0000040402007981 */ /* 0x000ea4000c1e1900 */
[----:B--2---:R-:W-:-:S13]  /*01b0*/  ISETP.GT.AND P3, PT, R7, R0, PT ;  /* 0x000000000700720c */ /* 0x004fda0003f64270 */
[----:B------:R0:W-:Y:S04]  /*01c0*/  @P3 STG.E desc[UR4][R2.64], R0 ;  /* 0x0000000002003986 */ /* 0x0001e8000c101904 */
[----:B------:R0:W-:Y:S02]  /*01d0*/  @P3 STG.E desc[UR4][R2.64+0x4], R7 ;  /* 0x0000040702003986 */ /* 0x0001e4000c101904 */
.L_x_2:
[----:B------:R-:W-:Y:S05]  /*01e0*/  BSYNC.RECONVERGENT B0 ;  /* 0x0000000000007941 */ /* 0x000fea0003800200 */
.L_x_1:
[----:B------:R-:W-:Y:S04]  /*01f0*/  BSSY.RECONVERGENT B0, `(.L_x_3) ;  /* 0x0000007000007945 */ /* 0x000fe80003800200 */
[----:B------:R-:W-:Y:S05]  /*0200*/  @!P0 BRA `(.L_x_4) ;  /* 0x0000000000148947 */ /* 0x000fea0003800000 */
[----:B0-----:R-:W2:Y:S04]  /*0210*/  LDG.E R7, desc[UR4][R2.64] ;  /* 0x0000000402077981 */ /* 0x001ea8000c1e1900 */
[----:B------:R-:W2:Y:S02]  /*0220*/  LDG.E R0, desc[UR4][R2.64+0x4] ;  /* 0x0000040402007981 */ /* 0x000ea4000c1e1900 */
[----:B--2---:R-:W-:-:S13]  /*0230*/  ISETP.GT.AND P3, PT, R7, R0, PT ;  /* 0x000000000700720c */ /* 0x004fda0003f64270 */
[----:B------:R1:W-:Y:S04]  /*0240*/  @P3 STG.E desc[UR4][R2.64], R0 ;  /* 0x0000000002003986 */ /* 0x0003e8000c101904 */
[----:B------:R1:W-:Y:S02]  /*0250*/  @P3 STG.E desc[UR4][R2.64+0x4], R7 ;  /* 0x0000040702003986 */ /* 0x0003e4000c101904 */
.L_x_4:
[----:B------:R-:W-:Y:S05]  /*0260*/  BSYNC.RECONVERGENT B0 ;  /* 0x0000000000007941 */ /* 0x000fea0003800200 */
.L_x_3:
[----:B------:R-:W-:Y:S04]  /*0270*/  BSSY.RECONVERGENT B0, `(.L_x_5) ;  /* 0x0000007000007945 */ /* 0x000fe80003800200 */
[----:B------:R-:W-:Y:S05]  /*0280*/  @!P1 BRA `(.L_x_6) ;  /* 0x0000000000149947 */ /* 0x000fea0003800000 */
[----:B01----:R-:W2:Y:S04]  /*0290*/  LDG.E R7, desc[UR4][R2.64] ;  /* 0x0000000402077981 */ /* 0x003ea8000c1e1900 */
[----:B------:R-:W2:Y:S02]  /*02a0*/  LDG.E R0, desc[UR4][R2.64+0x4] ;  /* 0x0000040402007981 */ /* 0x000ea4000c1e1900 */
[----:B--2---:R-:W-:-:S13]  /*02b0*/  ISETP.GT.AND P3, PT, R7, R0, PT ;  /* 0x000000000700720c */ /* 0x004fda0003f64270 */
[----:B------:R2:W-:Y:S04]  /*02c0*/  @P3 STG.E desc[UR4][R2.64], R0 ;  /* 0x0000000002003986 */ /* 0x0005e8000c101904 */
[----:B------:R2:W-:Y:S02]  /*02d0*/  @P3 STG.E desc[UR4][R2.64+0x4], R7 ;  /* 0x0000040702003986 */ /* 0x0005e4000c101904 */
.L_x_6:
[----:B------:R-:W-:Y:S05]  /*02e0*/  BSYNC.RECONVERGENT B0 ;  /* 0x0000000000007941 */ /* 0x000fea0003800200 */
.L_x_5:
[----:B------:R-:W-:Y:S04]  /*02f0*/  BSSY.RECONVERGENT B0, `(.L_x_7) ;  /* 0x0000007000007945 */ /* 0x000fe80003800200 */
[----:B------:R-:W-:Y:S05]  /*0300*/  @!P0 BRA `(.L_x_8) ;  /* 0x0000000000148947 */ /* 0x000fea0003800000 */
[----:B012---:R-:W2:Y:S04]  /*0310*/  LDG.E R7, desc[UR4][R2.64] ;  /* 0x0000000402077981 */ /* 0x007ea8000c1e1900 */
[----:B------:R-:W2:Y:S02]  /*0320*/  LDG.E R0, desc[UR4][R2.64+0x4] ;  /* 0x0000040402007981 */ /* 0x000ea4000c1e1900 */
[----:B--2---:R-:W-:-:S13]  /*0330*/  ISETP.GT.AND P3, PT, R7, R0, PT ;  /* 0x000000000700720c */ /* 0x004fda0003f64270 */
[----:B------:R3:W-:Y:S04]  /*0340*/  @P3 STG.E desc[UR4][R2.64], R0 ;  /* 0x0000000002003986 */ /* 0x0007e8000c101904 */
[----:B------:R3:W-:Y:S02]  /*0350*/  @P3 STG.E desc[UR4][R2.64+0x4], R7 ;  /* 0x0000040702003986 */ /* 0x0007e4000c101904 */
.L_x_8:
[----:B------:R-:W-:Y:S05]  /*0360*/  BSYNC.RECONVERGENT B0 ;  /* 0x0000000000007941 */ /* 0x000fea0003800200 */
.L_x_7:
[----:B------:R-:W-:Y:S05]  /*0370*/  @P2 BRA `(.L_x_9) ;  /* 0xfffffffc00742947 */ /* 0x000fea000383ffff */
.L_x_0:
[----:B------:R-:W-:-:S13]  /*0380*/  ISETP.NE.AND P0, PT, R5, RZ, PT ;  /* 0x000000ff0500720c */ /* 0x000fda0003f05270 */
[----:B------:R-:W-:Y:S05]  /*0390*/  @!P0 EXIT ;  /* 0x000000000000894d */ /* 0x000fea0003800000 */
[----:B------:R-:W4:Y:S01]  /*03a0*/  LDCU UR6, c[0x0][0x388] ;  /* 0x00007100ff0677ac */ /* 0x000f220008000800 */
[----:B------:R-:W-:Y:S01]  /*03b0*/  IMAD.MOV R5, RZ, RZ, -R5 ;  /* 0x000000ffff057224 */ /* 0x000fe200078e0a05 */
[----:B----4-:R-:W-:-:S13]  /*03c0*/  ISETP.GE.U32.AND P0, PT, R4, UR6, PT ;  /* 0x0000000604007c0c */ /* 0x010fda000bf06070 */
.L_x_12:
[----:B0123--:R-:W-:Y:S01]  /*03d0*/  LOP3.LUT R0, R6, 0x1, R9, 0x48, !PT ;  /* 0x0000000106007812 */ /* 0x00ffe200078e4809 */
[----:B------:R-:W-:Y:S01]  /*03e0*/  VIADD R5, R5, 0x1 ;  /* 0x0000000105057836 */ /* 0x000fe20000000000 */
[----:B------:R-:W-:Y:S02]  /*03f0*/  BSSY.RECONVERGENT B0, `(.L_x_10) ;  /* 0x0000009000007945 */ /* 0x000fe40003800200 */
[----:B------:R-:W-:Y:S02]  /*0400*/  ISETP.EQ.U32.OR P1, PT, R0, 0x1, P0 ;  /* 0x000000010000780c */ /* 0x000fe40000722470 */
[----:B------:R-:W-:-:S11]  /*0410*/  ISETP.NE.AND P2, PT, R5, RZ, PT ;  /* 0x000000ff0500720c */ /* 0x000fd60003f45270 */
[----:B------:R-:W-:Y:S05]  /*0420*/  @P1 BRA `(.L_x_11) ;  /* 0x0000000000141947 */ /* 0x000fea0003800000 */
[----:B------:R-:W2:Y:S04]  /*0430*/  LDG.E R7, desc[UR4][R2.64] ;  /* 0x0000000402077981 */ /* 0x000ea8000c1e1900 */
[----:B------:R-:W2:Y:S02]  /*0440*/  LDG.E R0, desc[UR4][R2.64+0x4] ;  /* 0x0000040402007981 */ /* 0x000ea4000c1e1900 */
[----:B--2---:R-:W-:-:S13]  /*0450*/  ISETP.GT.AND P1, PT, R7, R0, PT ;  /* 0x000000000700720c */ /* 0x004fda0003f24270 */
[----:B------:R0:W-:Y:S04]  /*0460*/  @P1 STG.E desc[UR4][R2.64], R0 ;  /* 0x0000000002001986 */ /* 0x0001e8000c101904 */
[----:B------:R0:W-:Y:S02]  /*0470*/  @P1 STG.E desc[UR4][R2.64+0x4], R7 ;  /* 0x0000040702001986 */ /* 0x0001e4000c101904 */
.L_x_11:
[----:B------:R-:W-:Y:S05]  /*0480*/  BSYNC.RECONVERGENT B0 ;  /* 0x0000000000007941 */ /* 0x000fea0003800200 */
.L_x_10:
[----:B------:R-:W-:Y:S01]  /*0490*/  VIADD R6, R6, 0x1 ;  /* 0x0000000106067836 */ /* 0x000fe20000000000 */
[----:B------:R-:W-:Y:S06]  /*04a0*/  @P2 BRA `(.L_x_12) ;  /* 0xfffffffc00c82947 */ /* 0x000fec000383ffff */
[----:B------:R-:W-:Y:S05]  /*04b0*/  EXIT ;  /* 0x000000000000794d */ /* 0x000fea0003800000 */
.L_x_13:
[----:B------:R-:W-:-:S00]  /*04c0*/  BRA `(.L_x_13) ;  /* 0xfffffffc00fc7947 */ /* 0x000fc0000383ffff */
[----:B------:R-:W-:-:S00]  /*04d0*/  NOP ;  /* 0x0000000000007918 */ /* 0x000fc00000000000 */
        /* <DEDUP_REMOVED lines=10> */
.L_x_14:


//--------------------- .nv.shared.reserved.0     --------------------------
	.section	.nv.shared.reserved.0,"aw",@nobits
	.weak		__nv_reservedSMEM_offset_0_alias
	.size		__nv_reservedSMEM_offset_0_alias, 0, 64
	.other		__nv_reservedSMEM_offset_0_alias,@"STO_CUDA_RESERVED_SHARED STV_DEFAULT"
__nv_reservedSMEM_offset_0_alias:
	.zero		0
	.zero		64


//--------------------- .nv.constant0._Z3srtPii   --------------------------
	.section	.nv.constant0._Z3srtPii,"a",@progbits
	.sectionflags	@""
	.align	4
.nv.constant0._Z3srtPii:
	.zero		908


//--------------------- SYMBOLS --------------------------

	.type		.nv.reservedSmem.offset0,@object
	.size		.nv.reservedSmem.offset0,0x4
